//
// Generated by NVIDIA NVVM Compiler
//
// Compiler Build ID: CL-36424714
// Cuda compilation tools, release 13.0, V13.0.88
// Based on NVVM 20.0.0
//

.version 9.0
.target sm_100
.address_size 64

	// .globl	_Z6kernelPKfS0_Pfi
.extern .shared .align 16 .b8 s_sum[];

.visible .entry _Z6kernelPKfS0_Pfi(
	.param .u64 .ptr .align 1 _Z6kernelPKfS0_Pfi_param_0,
	.param .u64 .ptr .align 1 _Z6kernelPKfS0_Pfi_param_1,
	.param .u64 .ptr .align 1 _Z6kernelPKfS0_Pfi_param_2,
	.param .u32 _Z6kernelPKfS0_Pfi_param_3
)
{
	.reg .pred 	%p<7>;
	.reg .b32 	%r<16>;
	.reg .b32 	%f<14>;
	.reg .b64 	%rd<10>;

	ld.param.u64 	%rd3, [_Z6kernelPKfS0_Pfi_param_0];
	ld.param.u64 	%rd4, [_Z6kernelPKfS0_Pfi_param_1];
	ld.param.u64 	%rd5, [_Z6kernelPKfS0_Pfi_param_2];
	ld.param.u32 	%r9, [_Z6kernelPKfS0_Pfi_param_3];
	mov.u32 	%r1, %tid.x;
	setp.ge.s32 	%p1, %r1, %r9;
	mov.f32 	%f13, 0f00000000;
	@%p1 bra 	$L__BB0_3;
	mov.u32 	%r2, %ntid.x;
	cvta.to.global.u64 	%rd1, %rd3;
	cvta.to.global.u64 	%rd2, %rd4;
	mov.f32 	%f13, 0f00000000;
	mov.u32 	%r14, %r1;
$L__BB0_2:
	mul.wide.s32 	%rd6, %r14, 4;
	add.s64 	%rd7, %rd1, %rd6;
	ld.global.f32 	%f6, [%rd7];
	add.s64 	%rd8, %rd2, %rd6;
	ld.global.f32 	%f7, [%rd8];
	fma.rn.f32 	%f13, %f6, %f7, %f13;
	add.s32 	%r14, %r14, %r2;
	setp.lt.s32 	%p2, %r14, %r9;
	@%p2 bra 	$L__BB0_2;
$L__BB0_3:
	shl.b32 	%r10, %r1, 2;
	mov.u32 	%r11, s_sum;
	add.s32 	%r5, %r11, %r10;
	st.shared.f32 	[%r5], %f13;
	bar.sync 	0;
	mov.u32 	%r15, %ntid.x;
	setp.lt.u32 	%p3, %r15, 2;
	@%p3 bra 	$L__BB0_7;
$L__BB0_4:
	shr.u32 	%r8, %r15, 1;
	setp.ge.u32 	%p4, %r1, %r8;
	@%p4 bra 	$L__BB0_6;
	shl.b32 	%r12, %r8, 2;
	add.s32 	%r13, %r5, %r12;
	ld.shared.f32 	%f8, [%r13];
	ld.shared.f32 	%f9, [%r5];
	add.f32 	%f10, %f8, %f9;
	st.shared.f32 	[%r5], %f10;
$L__BB0_6:
	bar.sync 	0;
	setp.gt.u32 	%p5, %r15, 3;
	mov.u32 	%r15, %r8;
	@%p5 bra 	$L__BB0_4;
$L__BB0_7:
	setp.ne.s32 	%p6, %r1, 0;
	@%p6 bra 	$L__BB0_9;
	ld.shared.f32 	%f11, [s_sum];
	cvta.to.global.u64 	%rd9, %rd5;
	st.global.f32 	[%rd9], %f11;
$L__BB0_9:
	ret;

}


// ===== COMPILED SASS (sm_100) =====

	.target	sm_100

	.elftype	@"ET_EXEC"


//--------------------- .note.nv.tkinfo           --------------------------
	.section	.note.nv.tkinfo,"",@"SHT_NOTE"
	.sectionflags	@"SHF_NOTE_NV_TKINFO"
	.tkinfo
        /*0018*/ 	.word	0x00000002
        /*0030*/ 	.string	""
        /*0030*/ 	.string	"ptxas"
        /*0030*/ 	.string	"Cuda compilation tools, release 13.0, V13.0.88"
        /*0030*/ 	.string	"Build cuda_13.0.r13.0/compiler.36424714_0"
        /*0030*/ 	.string	"-arch sm_100 -m 64 "



//--------------------- .note.nv.cuinfo           --------------------------
	.section	.note.nv.cuinfo,"",@"SHT_NOTE"
	.sectionflags	@"SHF_NOTE_NV_CUINFO"
        /*0018*/ 	.short	0x0002
        /*001a*/ 	.short	0x0064
        /*001c*/ 	.short	0x0082
	.zero		2


//--------------------- .nv.info                  --------------------------
	.section	.nv.info,"",@"SHT_CUDA_INFO"
	.align	4


	//----- nvinfo : EIATTR_REGCOUNT
	.align		4
        /*0000*/ 	.byte	0x04, 0x2f
        /*0002*/ 	.short	(.L_1 - .L_0)
	.align		4
.L_0:
        /*0004*/ 	.word	index@(_Z6kernelPKfS0_Pfi)
        /*0008*/ 	.word	0x0000000f


	//----- nvinfo : EIATTR_FRAME_SIZE
	.align		4
.L_1:
        /*000c*/ 	.byte	0x04, 0x11
        /*000e*/ 	.short	(.L_3 - .L_2)
	.align		4
.L_2:
        /*0010*/ 	.word	index@(_Z6kernelPKfS0_Pfi)
        /*0014*/ 	.word	0x00000000


	//----- nvinfo : EIATTR_MIN_STACK_SIZE
	.align		4
.L_3:
        /*0018*/ 	.byte	0x04, 0x12
        /*001a*/ 	.short	(.L_5 - .L_4)
	.align		4
.L_4:
        /*001c*/ 	.word	index@(_Z6kernelPKfS0_Pfi)
        /*0020*/ 	.word	0x00000000
.L_5:


//--------------------- .nv.compat                --------------------------
	.section	.nv.compat,"",@"SHT_CUDA_COMPAT_INFO"
	.align	4
        /*0000*/ 	.byte	0x02, 0x09, 0x00, 0x00, 0x02, 0x02, 0x01, 0x00, 0x02, 0x05, 0x05, 0x00, 0x03, 0x07, 0x01, 0x01
        /*0010*/ 	.byte	0x02, 0x03, 0x00, 0x00, 0x02, 0x06, 0x01, 0x00, 0x04, 0x0b, 0x08, 0x00, 0x09, 0x00, 0x00, 0x00
        /*0020*/ 	.byte	0x00, 0x00, 0x00, 0x00


//--------------------- .nv.info._Z6kernelPKfS0_Pfi --------------------------
	.section	.nv.info._Z6kernelPKfS0_Pfi,"",@"SHT_CUDA_INFO"
	.sectionflags	@""
	.align	4


	//----- nvinfo : EIATTR_CUDA_API_VERSION
	.align		4
        /*0000*/ 	.byte	0x04, 0x37
        /*0002*/ 	.short	(.L_7 - .L_6)
.L_6:
        /*0004*/ 	.word	0x00000082


	//----- nvinfo : EIATTR_KPARAM_INFO
	.align		4
.L_7:
        /*0008*/ 	.byte	0x04, 0x17
        /*000a*/ 	.short	(.L_9 - .L_8)
.L_8:
        /*000c*/ 	.word	0x00000000
        /*0010*/ 	.short	0x0003
        /*0012*/ 	.short	0x0018
        /*0014*/ 	.byte	0x00, 0xf0, 0x11, 0x00


	//----- nvinfo : EIATTR_KPARAM_INFO
	.align		4
.L_9:
        /*0018*/ 	.byte	0x04, 0x17
        /*001a*/ 	.short	(.L_11 - .L_10)
.L_10:
        /*001c*/ 	.word	0x00000000
        /*0020*/ 	.short	0x0002
        /*0022*/ 	.short	0x0010
        /*0024*/ 	.byte	0x00, 0xf5, 0x21, 0x00


	//----- nvinfo : EIATTR_KPARAM_INFO
	.align		4
.L_11:
        /*0028*/ 	.byte	0x04, 0x17
        /*002a*/ 	.short	(.L_13 - .L_12)
.L_12:
        /*002c*/ 	.word	0x00000000
        /*0030*/ 	.short	0x0001
        /*0032*/ 	.short	0x0008
        /*0034*/ 	.byte	0x00, 0xf5, 0x21, 0x00


	//----- nvinfo : EIATTR_KPARAM_INFO
	.align		4
.L_13:
        /*0038*/ 	.byte	0x04, 0x17
        /*003a*/ 	.short	(.L_15 - .L_14)
.L_14:
        /*003c*/ 	.word	0x00000000
        /*0040*/ 	.short	0x0000
        /*0042*/ 	.short	0x0000
        /*0044*/ 	.byte	0x00, 0xf5, 0x21, 0x00


	//----- nvinfo : EIATTR_SPARSE_MMA_MASK
	.align		4
.L_15:
        /*0048*/ 	.byte	0x03, 0x50
        /*004a*/ 	.short	0x0000


	//----- nvinfo : EIATTR_MAXREG_COUNT
	.align		4
        /*004c*/ 	.byte	0x03, 0x1b
        /*004e*/ 	.short	0x00ff


	//----- nvinfo : EIATTR_NUM_BARRIERS
	.align		4
        /*0050*/ 	.byte	0x02, 0x4c
        /*0052*/ 	.byte	0x01
	.zero		1


	//----- nvinfo : EIATTR_MERCURY_ISA_VERSION
	.align		4
        /*0054*/ 	.byte	0x03, 0x5f
        /*0056*/ 	.short	0x0101


	//----- nvinfo : EIATTR_VRC_CTA_INIT_COUNT
	.align		4
        /*0058*/ 	.byte	0x02, 0x4a
	.zero		1
	.zero		1


	//----- nvinfo : EIATTR_EXIT_INSTR_OFFSETS
	.align		4
        /*005c*/ 	.byte	0x04, 0x1c
        /*005e*/ 	.short	(.L_17 - .L_16)


	//   ....[0]....
.L_16:
        /*0060*/ 	.word	0x000002c0


	//   ....[1]....
        /*0064*/ 	.word	0x00000330


	//----- nvinfo : EIATTR_CRS_STACK_SIZE
	.align		4
.L_17:
        /*0068*/ 	.byte	0x04, 0x1e
        /*006a*/ 	.short	(.L_19 - .L_18)
.L_18:
        /*006c*/ 	.word	0x00000000


	//----- nvinfo : EIATTR_CBANK_PARAM_SIZE
	.align		4
.L_19:
        /*0070*/ 	.byte	0x03, 0x19
        /*0072*/ 	.short	0x001c


	//----- nvinfo : EIATTR_PARAM_CBANK
	.align		4
        /*0074*/ 	.byte	0x04, 0x0a
        /*0076*/ 	.short	(.L_21 - .L_20)
	.align		4
.L_20:
        /*0078*/ 	.word	index@(.nv.constant0._Z6kernelPKfS0_Pfi)
        /*007c*/ 	.short	0x0380
        /*007e*/ 	.short	0x001c


	//----- nvinfo : EIATTR_SW_WAR
	.align		4
.L_21:
        /*0080*/ 	.byte	0x04, 0x36
        /*0082*/ 	.short	(.L_23 - .L_22)
.L_22:
        /*0084*/ 	.word	0x00000008
.L_23:


//--------------------- .nv.callgraph             --------------------------
	.section	.nv.callgraph,"",@"SHT_CUDA_CALLGRAPH"
	.align	4
	.sectionentsize	8
	.align		4
        /*0000*/ 	.word	0x00000000
	.align		4
        /*0004*/ 	.word	0xffffffff
	.align		4
        /*0008*/ 	.word	0x00000000
	.align		4
        /*000c*/ 	.word	0xfffffffe
	.align		4
        /*0010*/ 	.word	0x00000000
	.align		4
        /*0014*/ 	.word	0xfffffffd
	.align		4
        /*0018*/ 	.word	0x00000000
	.align		4
        /*001c*/ 	.word	0xfffffffc


//--------------------- .text._Z6kernelPKfS0_Pfi  --------------------------
	.section	.text._Z6kernelPKfS0_Pfi,"ax",@progbits
	.align	128
        .global         _Z6kernelPKfS0_Pfi
        .type           _Z6kernelPKfS0_Pfi,@function
        .size           _Z6kernelPKfS0_Pfi,(.L_x_6 - _Z6kernelPKfS0_Pfi)
        .other          _Z6kernelPKfS0_Pfi,@"STO_CUDA_ENTRY STV_DEFAULT"
_Z6kernelPKfS0_Pfi:
.text._Z6kernelPKfS0_Pfi:
[----:B------:R-:W-:Y:S01]  /*0000*/  LDC R1, c[0x0][0x37c] ;  /* 0x0000df00ff017b82 */ /* 0x000fe20000000800 */
[----:B------:R-:W0:Y:S01]  /*0010*/  S2R R10, SR_TID.X ;  /* 0x00000000000a7919 */ /* 0x000e220000002100 */
[----:B------:R-:W0:Y:S01]  /*0020*/  LDCU UR4, c[0x0][0x398] ;  /* 0x00007300ff0477ac */ /* 0x000e220008000800 */
[----:B------:R-:W-:Y:S01]  /*0030*/  BSSY.RECONVERGENT B0, `(.L_x_0) ;  /* 0x0000012000007945 */ /* 0x000fe20003800200 */
[----:B------:R-:W-:Y:S01]  /*0040*/  IMAD.MOV.U32 R0, RZ, RZ, RZ ;  /* 0x000000ffff007224 */ /* 0x000fe200078e00ff */
[----:B------:R-:W1:Y:S01]  /*0050*/  LDCU.64 UR6, c[0x0][0x358] ;  /* 0x00006b00ff0677ac */ /* 0x000e620008000a00 */
[----:B0-----:R-:W-:-:S13]  /*0060*/  ISETP.GE.AND P0, PT, R10, UR4, PT ;  /* 0x000000040a007c0c */ /* 0x001fda000bf06270 */
[----:B-1----:R-:W-:Y:S05]  /*0070*/  @P0 BRA `(.L_x_1) ;  /* 0x0000000000340947 */ /* 0x002fea0003800000 */
[----:B------:R-:W0:Y:S01]  /*0080*/  LDC R12, c[0x0][0x360] ;  /* 0x0000d800ff0c7b82 */ /* 0x000e220000000800 */
[----:B------:R-:W-:Y:S01]  /*0090*/  IMAD.MOV.U32 R0, RZ, RZ, RZ ;  /* 0x000000ffff007224 */ /* 0x000fe200078e00ff */
[----:B------:R-:W-:-:S06]  /*00a0*/  MOV R11, R10 ;  /* 0x0000000a000b7202 */ /* 0x000fcc0000000f00 */
[----:B------:R-:W1:Y:S08]  /*00b0*/  LDC.64 R6, c[0x0][0x380] ;  /* 0x0000e000ff067b82 */ /* 0x000e700000000a00 */
[----:B------:R-:W2:Y:S02]  /*00c0*/  LDC.64 R8, c[0x0][0x388] ;  /* 0x0000e200ff087b82 */ /* 0x000ea40000000a00 */
.L_x_2:
[----:B-1----:R-:W-:-:S04]  /*00d0*/  IMAD.WIDE R2, R11, 0x4, R6 ;  /* 0x000000040b027825 */ /* 0x002fc800078e0206 */
[----:B--2---:R-:W-:Y:S02]  /*00e0*/  IMAD.WIDE R4, R11, 0x4, R8 ;  /* 0x000000040b047825 */ /* 0x004fe400078e0208 */
[----:B------:R-:W2:Y:S04]  /*00f0*/  LDG.E R3, desc[UR6][R2.64] ;  /* 0x0000000602037981 */ /* 0x000ea8000c1e1900 */
[----:B------:R-:W2:Y:S01]  /*0100*/  LDG.E R4, desc[UR6][R4.64] ;  /* 0x0000000604047981 */ /* 0x000ea2000c1e1900 */
[----:B0-----:R-:W-:-:S05]  /*0110*/  IMAD.IADD R11, R12, 0x1, R11 ;  /* 0x000000010c0b7824 */ /* 0x001fca00078e020b */
[----:B------:R-:W-:Y:S01]  /*0120*/  ISETP.GE.AND P0, PT, R11, UR4, PT ;  /* 0x000000040b007c0c */ /* 0x000fe2000bf06270 */
[----:B--2---:R-:W-:-:S12]  /*0130*/  FFMA R0, R3, R4, R0 ;  /* 0x0000000403007223 */ /* 0x004fd80000000000 */
[----:B------:R-:W-:Y:S05]  /*0140*/  @!P0 BRA `(.L_x_2) ;  /* 0xfffffffc00e08947 */ /* 0x000fea000383ffff */
.L_x_1:
[----:B------:R-:W-:Y:S05]  /*0150*/  BSYNC.RECONVERGENT B0 ;  /* 0x0000000000007941 */ /* 0x000fea0003800200 */
.L_x_0:
[----:B------:R-:W0:Y:S01]  /*0160*/  S2UR UR5, SR_CgaCtaId ;  /* 0x00000000000579c3 */ /* 0x000e220000008800 */
[----:B------:R-:W-:Y:S01]  /*0170*/  UMOV UR4, 0x400 ;  /* 0x0000040000047882 */ /* 0x000fe20000000000 */
[----:B------:R-:W1:Y:S01]  /*0180*/  LDCU UR8, c[0x0][0x360] ;  /* 0x00006c00ff0877ac */ /* 0x000e620008000800 */
[----:B------:R-:W-:Y:S01]  /*0190*/  ISETP.NE.AND P0, PT, R10, RZ, PT ;  /* 0x000000ff0a00720c */ /* 0x000fe20003f05270 */
[----:B-1----:R-:W-:Y:S02]  /*01a0*/  UISETP.GE.U32.AND UP0, UPT, UR8, 0x2, UPT ;  /* 0x000000020800788c */ /* 0x002fe4000bf06070 */
[----:B0-----:R-:W-:-:S06]  /*01b0*/  ULEA UR4, UR5, UR4, 0x18 ;  /* 0x0000000405047291 */ /* 0x001fcc000f8ec0ff */
[----:B------:R-:W-:-:S05]  /*01c0*/  LEA R3, R10, UR4, 0x2 ;  /* 0x000000040a037c11 */ /* 0x000fca000f8e10ff */
[----:B------:R0:W-:Y:S01]  /*01d0*/  STS [R3], R0 ;  /* 0x0000000003007388 */ /* 0x0001e20000000800 */
[----:B------:R-:W-:Y:S06]  /*01e0*/  BAR.SYNC.DEFER_BLOCKING 0x0 ;  /* 0x0000000000007b1d */ /* 0x000fec0000010000 */
[----:B------:R-:W-:Y:S05]  /*01f0*/  BRA.U !UP0, `(.L_x_3) ;  /* 0x0000000108307547 */ /* 0x000fea000b800000 */
[----:B0-----:R-:W-:-:S07]  /*0200*/  MOV R0, UR8 ;  /* 0x0000000800007c02 */ /* 0x001fce0008000f00 */
.L_x_4:
[----:B------:R-:W-:-:S04]  /*0210*/  SHF.R.U32.HI R6, RZ, 0x1, R0 ;  /* 0x00000001ff067819 */ /* 0x000fc80000011600 */
[----:B------:R-:W-:-:S13]  /*0220*/  ISETP.GE.U32.AND P1, PT, R10, R6, PT ;  /* 0x000000060a00720c */ /* 0x000fda0003f26070 */
[----:B------:R-:W-:Y:S01]  /*0230*/  @!P1 IMAD R2, R6, 0x4, R3 ;  /* 0x0000000406029824 */ /* 0x000fe200078e0203 */
[----:B------:R-:W-:Y:S05]  /*0240*/  @!P1 LDS R5, [R3] ;  /* 0x0000000003059984 */ /* 0x000fea0000000800 */
[----:B------:R-:W0:Y:S02]  /*0250*/  @!P1 LDS R2, [R2] ;  /* 0x0000000002029984 */ /* 0x000e240000000800 */
[----:B0-----:R-:W-:-:S05]  /*0260*/  @!P1 FADD R4, R2, R5 ;  /* 0x0000000502049221 */ /* 0x001fca0000000000 */
[----:B------:R1:W-:Y:S01]  /*0270*/  @!P1 STS [R3], R4 ;  /* 0x0000000403009388 */ /* 0x0003e20000000800 */
[----:B------:R-:W-:Y:S01]  /*0280*/  BAR.SYNC.DEFER_BLOCKING 0x0 ;  /* 0x0000000000007b1d */ /* 0x000fe20000010000 */
[----:B------:R-:W-:Y:S02]  /*0290*/  ISETP.GT.U32.AND P1, PT, R0, 0x3, PT ;  /* 0x000000030000780c */ /* 0x000fe40003f24070 */
[----:B------:R-:W-:-:S11]  /*02a0*/  MOV R0, R6 ;  /* 0x0000000600007202 */ /* 0x000fd60000000f00 */
[----:B-1----:R-:W-:Y:S05]  /*02b0*/  @P1 BRA `(.L_x_4) ;  /* 0xfffffffc00d41947 */ /* 0x002fea000383ffff */
.L_x_3:
[----:B------:R-:W-:Y:S05]  /*02c0*/  @P0 EXIT ;  /* 0x000000000000094d */ /* 0x000fea0003800000 */
[----:B------:R-:W1:Y:S01]  /*02d0*/  S2UR UR5, SR_CgaCtaId ;  /* 0x00000000000579c3 */ /* 0x000e620000008800 */
[----:B------:R-:W-:-:S07]  /*02e0*/  UMOV UR4, 0x400 ;  /* 0x0000040000047882 */ /* 0x000fce0000000000 */
[----:B0-----:R-:W0:Y:S01]  /*02f0*/  LDC.64 R2, c[0x0][0x390] ;  /* 0x0000e400ff027b82 */ /* 0x001e220000000a00 */
[----:B-1----:R-:W-:-:S09]  /*0300*/  ULEA UR4, UR5, UR4, 0x18 ;  /* 0x0000000405047291 */ /* 0x002fd2000f8ec0ff */
[----:B------:R-:W0:Y:S04]  /*0310*/  LDS R5, [UR4] ;  /* 0x00000004ff057984 */ /* 0x000e280008000800 */
[----:B0-----:R-:W-:Y:S01]  /*0320*/  STG.E desc[UR6][R2.64], R5 ;  /* 0x0000000502007986 */ /* 0x001fe2000c101906 */
[----:B------:R-:W-:Y:S05]  /*0330*/  EXIT ;  /* 0x000000000000794d */ /* 0x000fea0003800000 */
.L_x_5:
[----:B------:R-:W-:-:S00]  /*0340*/  BRA `(.L_x_5) ;  /* 0xfffffffc00fc7947 */ /* 0x000fc0000383ffff */
[----:B------:R-:W-:-:S00]  /*0350*/  NOP ;  /* 0x0000000000007918 */ /* 0x000fc00000000000 */
        /* <DEDUP_REMOVED lines=10> */
.L_x_6:


//--------------------- .nv.shared._Z6kernelPKfS0_Pfi --------------------------
	.section	.nv.shared._Z6kernelPKfS0_Pfi,"aw",@nobits
	.sectionflags	@""
	.align	16
	.zero		1024


//--------------------- .nv.shared.reserved.0     --------------------------
	.section	.nv.shared.reserved.0,"aw",@nobits
	.weak		__nv_reservedSMEM_offset_0_alias
	.size		__nv_reservedSMEM_offset_0_alias, 0, 64
	.other		__nv_reservedSMEM_offset_0_alias,@"STO_CUDA_RESERVED_SHARED STV_DEFAULT"
__nv_reservedSMEM_offset_0_alias:
	.zero		0
	.zero		64


//--------------------- .nv.constant0._Z6kernelPKfS0_Pfi --------------------------
	.section	.nv.constant0._Z6kernelPKfS0_Pfi,"a",@progbits
	.sectionflags	@""
	.align	4
.nv.constant0._Z6kernelPKfS0_Pfi:
	.zero		924


//--------------------- SYMBOLS --------------------------

	.type		.nv.reservedSmem.offset0,@object
	.size		.nv.reservedSmem.offset0,0x4
	.type		.nv.reservedSmem.cap,@object
	.size		.nv.reservedSmem.cap,0x4
